//
// Generated by NVIDIA NVVM Compiler
//
// Compiler Build ID: CL-36424714
// Cuda compilation tools, release 13.0, V13.0.88
// Based on NVVM 20.0.0
//

.version 9.0
.target sm_100
.address_size 64

	// .globl	_Z9reduceSumPiS_i
// _ZZ18reduceSumOptimizedPiS_iE6shared has been demoted
.extern .shared .align 16 .b8 sdata[];

.visible .entry _Z9reduceSumPiS_i(
	.param .u64 .ptr .align 1 _Z9reduceSumPiS_i_param_0,
	.param .u64 .ptr .align 1 _Z9reduceSumPiS_i_param_1,
	.param .u32 _Z9reduceSumPiS_i_param_2
)
{
	.reg .pred 	%p<7>;
	.reg .b32 	%r<29>;
	.reg .b64 	%rd<11>;

	ld.param.u64 	%rd3, [_Z9reduceSumPiS_i_param_0];
	ld.param.u64 	%rd2, [_Z9reduceSumPiS_i_param_1];
	ld.param.u32 	%r13, [_Z9reduceSumPiS_i_param_2];
	cvta.to.global.u64 	%rd1, %rd3;
	mov.u32 	%r1, %tid.x;
	mov.u32 	%r2, %ctaid.x;
	mov.u32 	%r28, %ntid.x;
	mul.lo.s32 	%r15, %r28, %r2;
	shl.b32 	%r16, %r15, 1;
	add.s32 	%r4, %r16, %r1;
	setp.ge.u32 	%p1, %r4, %r13;
	mov.b32 	%r27, 0;
	@%p1 bra 	$L__BB0_2;
	mul.wide.u32 	%rd4, %r4, 4;
	add.s64 	%rd5, %rd1, %rd4;
	ld.global.u32 	%r27, [%rd5];
$L__BB0_2:
	add.s32 	%r7, %r4, %r28;
	setp.ge.u32 	%p2, %r7, %r13;
	@%p2 bra 	$L__BB0_4;
	mul.wide.u32 	%rd6, %r7, 4;
	add.s64 	%rd7, %rd1, %rd6;
	ld.global.u32 	%r17, [%rd7];
	add.s32 	%r27, %r17, %r27;
$L__BB0_4:
	shl.b32 	%r18, %r1, 2;
	mov.u32 	%r19, sdata;
	add.s32 	%r10, %r19, %r18;
	st.shared.u32 	[%r10], %r27;
	bar.sync 	0;
	setp.lt.u32 	%p3, %r28, 2;
	@%p3 bra 	$L__BB0_8;
$L__BB0_5:
	shr.u32 	%r12, %r28, 1;
	setp.ge.u32 	%p4, %r1, %r12;
	@%p4 bra 	$L__BB0_7;
	shl.b32 	%r20, %r12, 2;
	add.s32 	%r21, %r10, %r20;
	ld.shared.u32 	%r22, [%r21];
	ld.shared.u32 	%r23, [%r10];
	add.s32 	%r24, %r23, %r22;
	st.shared.u32 	[%r10], %r24;
$L__BB0_7:
	bar.sync 	0;
	setp.gt.u32 	%p5, %r28, 3;
	mov.u32 	%r28, %r12;
	@%p5 bra 	$L__BB0_5;
$L__BB0_8:
	setp.ne.s32 	%p6, %r1, 0;
	@%p6 bra 	$L__BB0_10;
	ld.shared.u32 	%r25, [sdata];
	cvta.to.global.u64 	%rd8, %rd2;
	mul.wide.u32 	%rd9, %r2, 4;
	add.s64 	%rd10, %rd8, %rd9;
	st.global.u32 	[%rd10], %r25;
$L__BB0_10:
	ret;

}
	// .globl	_Z18reduceSumOptimizedPiS_i
.visible .entry _Z18reduceSumOptimizedPiS_i(
	.param .u64 .ptr .align 1 _Z18reduceSumOptimizedPiS_i_param_0,
	.param .u64 .ptr .align 1 _Z18reduceSumOptimizedPiS_i_param_1,
	.param .u32 _Z18reduceSumOptimizedPiS_i_param_2
)
{
	.reg .pred 	%p<17>;
	.reg .b32 	%r<49>;
	.reg .b64 	%rd<11>;
	// demoted variable
	.shared .align 4 .b8 _ZZ18reduceSumOptimizedPiS_iE6shared[128];
	ld.param.u64 	%rd3, [_Z18reduceSumOptimizedPiS_i_param_0];
	ld.param.u64 	%rd2, [_Z18reduceSumOptimizedPiS_i_param_1];
	ld.param.u32 	%r14, [_Z18reduceSumOptimizedPiS_i_param_2];
	cvta.to.global.u64 	%rd1, %rd3;
	mov.u32 	%r1, %tid.x;
	mov.u32 	%r2, %ctaid.x;
	mov.u32 	%r3, %ntid.x;
	mul.lo.s32 	%r16, %r3, %r2;
	shl.b32 	%r17, %r16, 1;
	add.s32 	%r4, %r17, %r1;
	setp.ge.u32 	%p1, %r4, %r14;
	mov.b32 	%r47, 0;
	@%p1 bra 	$L__BB1_2;
	mul.wide.u32 	%rd4, %r4, 4;
	add.s64 	%rd5, %rd1, %rd4;
	ld.global.u32 	%r47, [%rd5];
$L__BB1_2:
	add.s32 	%r7, %r4, %r3;
	setp.ge.u32 	%p2, %r7, %r14;
	@%p2 bra 	$L__BB1_4;
	mul.wide.u32 	%rd6, %r7, 4;
	add.s64 	%rd7, %rd1, %rd6;
	ld.global.u32 	%r18, [%rd7];
	add.s32 	%r47, %r18, %r47;
$L__BB1_4:
	shfl.sync.down.b32	%r19|%p3, %r47, 16, 31, -1;
	add.s32 	%r20, %r19, %r47;
	shfl.sync.down.b32	%r21|%p4, %r20, 8, 31, -1;
	add.s32 	%r22, %r21, %r20;
	shfl.sync.down.b32	%r23|%p5, %r22, 4, 31, -1;
	add.s32 	%r24, %r23, %r22;
	shfl.sync.down.b32	%r25|%p6, %r24, 2, 31, -1;
	add.s32 	%r26, %r25, %r24;
	shfl.sync.down.b32	%r27|%p7, %r26, 1, 31, -1;
	add.s32 	%r10, %r27, %r26;
	and.b32  	%r28, %r1, 31;
	setp.ne.s32 	%p8, %r28, 0;
	@%p8 bra 	$L__BB1_6;
	shr.u32 	%r29, %r1, 3;
	mov.u32 	%r30, _ZZ18reduceSumOptimizedPiS_iE6shared;
	add.s32 	%r31, %r30, %r29;
	st.shared.u32 	[%r31], %r10;
$L__BB1_6:
	bar.sync 	0;
	shr.u32 	%r33, %r3, 5;
	setp.ge.u32 	%p9, %r1, %r33;
	mov.b32 	%r48, 0;
	@%p9 bra 	$L__BB1_8;
	shl.b32 	%r34, %r1, 2;
	mov.u32 	%r35, _ZZ18reduceSumOptimizedPiS_iE6shared;
	add.s32 	%r36, %r35, %r34;
	ld.shared.u32 	%r48, [%r36];
$L__BB1_8:
	setp.gt.u32 	%p10, %r1, 31;
	@%p10 bra 	$L__BB1_11;
	shfl.sync.down.b32	%r37|%p11, %r48, 16, 31, -1;
	add.s32 	%r38, %r37, %r48;
	shfl.sync.down.b32	%r39|%p12, %r38, 8, 31, -1;
	add.s32 	%r40, %r39, %r38;
	shfl.sync.down.b32	%r41|%p13, %r40, 4, 31, -1;
	add.s32 	%r42, %r41, %r40;
	shfl.sync.down.b32	%r43|%p14, %r42, 2, 31, -1;
	add.s32 	%r44, %r43, %r42;
	shfl.sync.down.b32	%r45|%p15, %r44, 1, 31, -1;
	add.s32 	%r13, %r45, %r44;
	setp.ne.s32 	%p16, %r1, 0;
	@%p16 bra 	$L__BB1_11;
	cvta.to.global.u64 	%rd8, %rd2;
	mul.wide.u32 	%rd9, %r2, 4;
	add.s64 	%rd10, %rd8, %rd9;
	st.global.u32 	[%rd10], %r13;
$L__BB1_11:
	ret;

}


// ===== COMPILED SASS (sm_100) =====

	.target	sm_100

	.elftype	@"ET_EXEC"


//--------------------- .note.nv.tkinfo           --------------------------
	.section	.note.nv.tkinfo,"",@"SHT_NOTE"
	.sectionflags	@"SHF_NOTE_NV_TKINFO"
	.tkinfo
        /*0018*/ 	.word	0x00000002
        /*0030*/ 	.string	""
        /*0030*/ 	.string	"ptxas"
        /*0030*/ 	.string	"Cuda compilation tools, release 13.0, V13.0.88"
        /*0030*/ 	.string	"Build cuda_13.0.r13.0/compiler.36424714_0"
        /*0030*/ 	.string	"-arch sm_100 -m 64 "



//--------------------- .note.nv.cuinfo           --------------------------
	.section	.note.nv.cuinfo,"",@"SHT_NOTE"
	.sectionflags	@"SHF_NOTE_NV_CUINFO"
        /*0018*/ 	.short	0x0002
        /*001a*/ 	.short	0x0064
        /*001c*/ 	.short	0x0082
	.zero		2


//--------------------- .nv.info                  --------------------------
	.section	.nv.info,"",@"SHT_CUDA_INFO"
	.align	4


	//----- nvinfo : EIATTR_REGCOUNT
	.align		4
        /*0000*/ 	.byte	0x04, 0x2f
        /*0002*/ 	.short	(.L_1 - .L_0)
	.align		4
.L_0:
        /*0004*/ 	.word	index@(_Z9reduceSumPiS_i)
        /*0008*/ 	.word	0x00000010


	//----- nvinfo : EIATTR_FRAME_SIZE
	.align		4
.L_1:
        /*000c*/ 	.byte	0x04, 0x11
        /*000e*/ 	.short	(.L_3 - .L_2)
	.align		4
.L_2:
        /*0010*/ 	.word	index@(_Z9reduceSumPiS_i)
        /*0014*/ 	.word	0x00000000


	//----- nvinfo : EIATTR_REGCOUNT
	.align		4
.L_3:
        /*0018*/ 	.byte	0x04, 0x2f
        /*001a*/ 	.short	(.L_5 - .L_4)
	.align		4
.L_4:
        /*001c*/ 	.word	index@(_Z18reduceSumOptimizedPiS_i)
        /*0020*/ 	.word	0x0000000f


	//----- nvinfo : EIATTR_FRAME_SIZE
	.align		4
.L_5:
        /*0024*/ 	.byte	0x04, 0x11
        /*0026*/ 	.short	(.L_7 - .L_6)
	.align		4
.L_6:
        /*0028*/ 	.word	index@(_Z18reduceSumOptimizedPiS_i)
        /*002c*/ 	.word	0x00000000


	//----- nvinfo : EIATTR_MIN_STACK_SIZE
	.align		4
.L_7:
        /*0030*/ 	.byte	0x04, 0x12
        /*0032*/ 	.short	(.L_9 - .L_8)
	.align		4
.L_8:
        /*0034*/ 	.word	index@(_Z18reduceSumOptimizedPiS_i)
        /*0038*/ 	.word	0x00000000


	//----- nvinfo : EIATTR_MIN_STACK_SIZE
	.align		4
.L_9:
        /*003c*/ 	.byte	0x04, 0x12
        /*003e*/ 	.short	(.L_11 - .L_10)
	.align		4
.L_10:
        /*0040*/ 	.word	index@(_Z9reduceSumPiS_i)
        /*0044*/ 	.word	0x00000000
.L_11:


//--------------------- .nv.compat                --------------------------
	.section	.nv.compat,"",@"SHT_CUDA_COMPAT_INFO"
	.align	4
        /*0000*/ 	.byte	0x02, 0x09, 0x00, 0x00, 0x02, 0x02, 0x01, 0x00, 0x02, 0x05, 0x05, 0x00, 0x03, 0x07, 0x01, 0x01
        /*0010*/ 	.byte	0x02, 0x03, 0x00, 0x00, 0x02, 0x06, 0x01, 0x00, 0x04, 0x0b, 0x08, 0x00, 0x09, 0x00, 0x00, 0x00
        /*0020*/ 	.byte	0x00, 0x00, 0x00, 0x00


//--------------------- .nv.info._Z18reduceSumOptimizedPiS_i --------------------------
	.section	.nv.info._Z18reduceSumOptimizedPiS_i,"",@"SHT_CUDA_INFO"
	.sectionflags	@""
	.align	4


	//----- nvinfo : EIATTR_CUDA_API_VERSION
	.align		4
        /*0000*/ 	.byte	0x04, 0x37
        /*0002*/ 	.short	(.L_13 - .L_12)
.L_12:
        /*0004*/ 	.word	0x00000082


	//----- nvinfo : EIATTR_KPARAM_INFO
	.align		4
.L_13:
        /*0008*/ 	.byte	0x04, 0x17
        /*000a*/ 	.short	(.L_15 - .L_14)
.L_14:
        /*000c*/ 	.word	0x00000000
        /*0010*/ 	.short	0x0002
        /*0012*/ 	.short	0x0010
        /*0014*/ 	.byte	0x00, 0xf0, 0x11, 0x00


	//----- nvinfo : EIATTR_KPARAM_INFO
	.align		4
.L_15:
        /*0018*/ 	.byte	0x04, 0x17
        /*001a*/ 	.short	(.L_17 - .L_16)
.L_16:
        /*001c*/ 	.word	0x00000000
        /*0020*/ 	.short	0x0001
        /*0022*/ 	.short	0x0008
        /*0024*/ 	.byte	0x00, 0xf5, 0x21, 0x00


	//----- nvinfo : EIATTR_KPARAM_INFO
	.align		4
.L_17:
        /*0028*/ 	.byte	0x04, 0x17
        /*002a*/ 	.short	(.L_19 - .L_18)
.L_18:
        /*002c*/ 	.word	0x00000000
        /*0030*/ 	.short	0x0000
        /*0032*/ 	.short	0x0000
        /*0034*/ 	.byte	0x00, 0xf5, 0x21, 0x00


	//----- nvinfo : EIATTR_SPARSE_MMA_MASK
	.align		4
.L_19:
        /*0038*/ 	.byte	0x03, 0x50
        /*003a*/ 	.short	0x0000


	//----- nvinfo : EIATTR_MAXREG_COUNT
	.align		4
        /*003c*/ 	.byte	0x03, 0x1b
        /*003e*/ 	.short	0x00ff


	//----- nvinfo : EIATTR_NUM_BARRIERS
	.align		4
        /*0040*/ 	.byte	0x02, 0x4c
        /*0042*/ 	.byte	0x01
	.zero		1


	//----- nvinfo : EIATTR_MERCURY_ISA_VERSION
	.align		4
        /*0044*/ 	.byte	0x03, 0x5f
        /*0046*/ 	.short	0x0101


	//----- nvinfo : EIATTR_COOP_GROUP_MASK_REGIDS
	.align		4
        /*0048*/ 	.byte	0x04, 0x29
        /*004a*/ 	.short	(.L_21 - .L_20)


	//   ....[0]....
.L_20:
        /*004c*/ 	.word	0xffffffff


	//   ....[1]....
        /*0050*/ 	.word	0xffffffff


	//   ....[2]....
        /*0054*/ 	.word	0xffffffff


	//   ....[3]....
        /*0058*/ 	.word	0xffffffff


	//   ....[4]....
        /*005c*/ 	.word	0xffffffff


	//   ....[5]....
        /*0060*/ 	.word	0xffffffff


	//   ....[6]....
        /*0064*/ 	.word	0xffffffff


	//   ....[7]....
        /*0068*/ 	.word	0xffffffff


	//   ....[8]....
        /*006c*/ 	.word	0xffffffff


	//   ....[9]....
        /*0070*/ 	.word	0xffffffff


	//----- nvinfo : EIATTR_COOP_GROUP_INSTR_OFFSETS
	.align		4
.L_21:
        /*0074*/ 	.byte	0x04, 0x28
        /*0076*/ 	.short	(.L_23 - .L_22)


	//   ....[0]....
.L_22:
        /*0078*/ 	.word	0x00000170


	//   ....[1]....
        /*007c*/ 	.word	0x000001c0


	//   ....[2]....
        /*0080*/ 	.word	0x00000220


	//   ....[3]....
        /*0084*/ 	.word	0x00000240


	//   ....[4]....
        /*0088*/ 	.word	0x00000260


	//   ....[5]....
        /*008c*/ 	.word	0x000002e0


	//   ....[6]....
        /*0090*/ 	.word	0x00000310


	//   ....[7]....
        /*0094*/ 	.word	0x00000330


	//   ....[8]....
        /*0098*/ 	.word	0x00000350


	//   ....[9]....
        /*009c*/ 	.word	0x00000370


	//----- nvinfo : EIATTR_VRC_CTA_INIT_COUNT
	.align		4
.L_23:
        /*00a0*/ 	.byte	0x02, 0x4a
	.zero		1
	.zero		1


	//----- nvinfo : EIATTR_EXIT_INSTR_OFFSETS
	.align		4
        /*00a4*/ 	.byte	0x04, 0x1c
        /*00a6*/ 	.short	(.L_25 - .L_24)


	//   ....[0]....
.L_24:
        /*00a8*/ 	.word	0x000002d0


	//   ....[1]....
        /*00ac*/ 	.word	0x00000380


	//   ....[2]....
        /*00b0*/ 	.word	0x000003d0


	//----- nvinfo : EIATTR_CBANK_PARAM_SIZE
	.align		4
.L_25:
        /*00b4*/ 	.byte	0x03, 0x19
        /*00b6*/ 	.short	0x0014


	//----- nvinfo : EIATTR_PARAM_CBANK
	.align		4
        /*00b8*/ 	.byte	0x04, 0x0a
        /*00ba*/ 	.short	(.L_27 - .L_26)
	.align		4
.L_26:
        /*00bc*/ 	.word	index@(.nv.constant0._Z18reduceSumOptimizedPiS_i)
        /*00c0*/ 	.short	0x0380
        /*00c2*/ 	.short	0x0014


	//----- nvinfo : EIATTR_SW_WAR
	.align		4
.L_27:
        /*00c4*/ 	.byte	0x04, 0x36
        /*00c6*/ 	.short	(.L_29 - .L_28)
.L_28:
        /*00c8*/ 	.word	0x00000008
.L_29:


//--------------------- .nv.info._Z9reduceSumPiS_i --------------------------
	.section	.nv.info._Z9reduceSumPiS_i,"",@"SHT_CUDA_INFO"
	.sectionflags	@""
	.align	4


	//----- nvinfo : EIATTR_CUDA_API_VERSION
	.align		4
        /*0000*/ 	.byte	0x04, 0x37
        /*0002*/ 	.short	(.L_31 - .L_30)
.L_30:
        /*0004*/ 	.word	0x00000082


	//----- nvinfo : EIATTR_KPARAM_INFO
	.align		4
.L_31:
        /*0008*/ 	.byte	0x04, 0x17
        /*000a*/ 	.short	(.L_33 - .L_32)
.L_32:
        /*000c*/ 	.word	0x00000000
        /*0010*/ 	.short	0x0002
        /*0012*/ 	.short	0x0010
        /*0014*/ 	.byte	0x00, 0xf0, 0x11, 0x00


	//----- nvinfo : EIATTR_KPARAM_INFO
	.align		4
.L_33:
        /*0018*/ 	.byte	0x04, 0x17
        /*001a*/ 	.short	(.L_35 - .L_34)
.L_34:
        /*001c*/ 	.word	0x00000000
        /*0020*/ 	.short	0x0001
        /*0022*/ 	.short	0x0008
        /*0024*/ 	.byte	0x00, 0xf5, 0x21, 0x00


	//----- nvinfo : EIATTR_KPARAM_INFO
	.align		4
.L_35:
        /*0028*/ 	.byte	0x04, 0x17
        /*002a*/ 	.short	(.L_37 - .L_36)
.L_36:
        /*002c*/ 	.word	0x00000000
        /*0030*/ 	.short	0x0000
        /*0032*/ 	.short	0x0000
        /*0034*/ 	.byte	0x00, 0xf5, 0x21, 0x00


	//----- nvinfo : EIATTR_SPARSE_MMA_MASK
	.align		4
.L_37:
        /*0038*/ 	.byte	0x03, 0x50
        /*003a*/ 	.short	0x0000


	//----- nvinfo : EIATTR_MAXREG_COUNT
	.align		4
        /*003c*/ 	.byte	0x03, 0x1b
        /*003e*/ 	.short	0x00ff


	//----- nvinfo : EIATTR_NUM_BARRIERS
	.align		4
        /*0040*/ 	.byte	0x02, 0x4c
        /*0042*/ 	.byte	0x01
	.zero		1


	//----- nvinfo : EIATTR_MERCURY_ISA_VERSION
	.align		4
        /*0044*/ 	.byte	0x03, 0x5f
        /*0046*/ 	.short	0x0101


	//----- nvinfo : EIATTR_VRC_CTA_INIT_COUNT
	.align		4
        /*0048*/ 	.byte	0x02, 0x4a
	.zero		1
	.zero		1


	//----- nvinfo : EIATTR_EXIT_INSTR_OFFSETS
	.align		4
        /*004c*/ 	.byte	0x04, 0x1c
        /*004e*/ 	.short	(.L_39 - .L_38)


	//   ....[0]....
.L_38:
        /*0050*/ 	.word	0x00000280


	//   ....[1]....
        /*0054*/ 	.word	0x00000300


	//----- nvinfo : EIATTR_CBANK_PARAM_SIZE
	.align		4
.L_39:
        /*0058*/ 	.byte	0x03, 0x19
        /*005a*/ 	.short	0x0014


	//----- nvinfo : EIATTR_PARAM_CBANK
	.align		4
        /*005c*/ 	.byte	0x04, 0x0a
        /*005e*/ 	.short	(.L_41 - .L_40)
	.align		4
.L_40:
        /*0060*/ 	.word	index@(.nv.constant0._Z9reduceSumPiS_i)
        /*0064*/ 	.short	0x0380
        /*0066*/ 	.short	0x0014


	//----- nvinfo : EIATTR_SW_WAR
	.align		4
.L_41:
        /*0068*/ 	.byte	0x04, 0x36
        /*006a*/ 	.short	(.L_43 - .L_42)
.L_42:
        /*006c*/ 	.word	0x00000008
.L_43:


//--------------------- .nv.callgraph             --------------------------
	.section	.nv.callgraph,"",@"SHT_CUDA_CALLGRAPH"
	.align	4
	.sectionentsize	8
	.align		4
        /*0000*/ 	.word	0x00000000
	.align		4
        /*0004*/ 	.word	0xffffffff
	.align		4
        /*0008*/ 	.word	0x00000000
	.align		4
        /*000c*/ 	.word	0xfffffffe
	.align		4
        /*0010*/ 	.word	0x00000000
	.align		4
        /*0014*/ 	.word	0xfffffffd
	.align		4
        /*0018*/ 	.word	0x00000000
	.align		4
        /*001c*/ 	.word	0xfffffffc


//--------------------- .text._Z18reduceSumOptimizedPiS_i --------------------------
	.section	.text._Z18reduceSumOptimizedPiS_i,"ax",@progbits
	.align	128
        .global         _Z18reduceSumOptimizedPiS_i
        .type           _Z18reduceSumOptimizedPiS_i,@function
        .size           _Z18reduceSumOptimizedPiS_i,(.L_x_4 - _Z18reduceSumOptimizedPiS_i)
        .other          _Z18reduceSumOptimizedPiS_i,@"STO_CUDA_ENTRY STV_DEFAULT"
_Z18reduceSumOptimizedPiS_i:
.text._Z18reduceSumOptimizedPiS_i:
[----:B------:R-:W-:Y:S01]  /*0000*/  LDC R1, c[0x0][0x37c] ;  /* 0x0000df00ff017b82 */ /* 0x000fe20000000800 */
[----:B------:R-:W0:Y:S01]  /*0010*/  S2R R0, SR_CTAID.X ;  /* 0x0000000000007919 */ /* 0x000e220000002500 */
[----:B------:R-:W0:Y:S01]  /*0020*/  LDCU UR4, c[0x0][0x360] ;  /* 0x00006c00ff0477ac */ /* 0x000e220008000800 */
[----:B------:R-:W1:Y:S01]  /*0030*/  S2R R2, SR_TID.X ;  /* 0x0000000000027919 */ /* 0x000e620000002100 */
[----:B------:R-:W2:Y:S01]  /*0040*/  LDCU UR5, c[0x0][0x390] ;  /* 0x00007200ff0577ac */ /* 0x000ea20008000800 */
[----:B------:R-:W3:Y:S01]  /*0050*/  LDCU.64 UR6, c[0x0][0x358] ;  /* 0x00006b00ff0677ac */ /* 0x000ee20008000a00 */
[----:B0-----:R-:W-:-:S04]  /*0060*/  IMAD R3, R0, UR4, RZ ;  /* 0x0000000400037c24 */ /* 0x001fc8000f8e02ff */
[----:B-1----:R-:W-:-:S04]  /*0070*/  IMAD R3, R3, 0x2, R2 ;  /* 0x0000000203037824 */ /* 0x002fc800078e0202 */
[C---:B------:R-:W-:Y:S01]  /*0080*/  VIADD R9, R3.reuse, UR4 ;  /* 0x0000000403097c36 */ /* 0x040fe20008000000 */
[----:B--2---:R-:W-:-:S04]  /*0090*/  ISETP.GE.U32.AND P0, PT, R3, UR5, PT ;  /* 0x0000000503007c0c */ /* 0x004fc8000bf06070 */
[----:B------:R-:W-:-:S09]  /*00a0*/  ISETP.GE.U32.AND P1, PT, R9, UR5, PT ;  /* 0x0000000509007c0c */ /* 0x000fd2000bf26070 */
[----:B------:R-:W0:Y:S08]  /*00b0*/  @!P0 LDC.64 R4, c[0x0][0x380] ;  /* 0x0000e000ff048b82 */ /* 0x000e300000000a00 */
[----:B------:R-:W1:Y:S01]  /*00c0*/  @!P1 LDC.64 R6, c[0x0][0x380] ;  /* 0x0000e000ff069b82 */ /* 0x000e620000000a00 */
[----:B0-----:R-:W-:-:S04]  /*00d0*/  @!P0 IMAD.WIDE.U32 R4, R3, 0x4, R4 ;  /* 0x0000000403048825 */ /* 0x001fc800078e0004 */
[----:B------:R-:W-:Y:S02]  /*00e0*/  HFMA2 R3, -RZ, RZ, 0, 0 ;  /* 0x00000000ff037431 */ /* 0x000fe400000001ff */
[----:B-1----:R-:W-:-:S04]  /*00f0*/  @!P1 IMAD.WIDE.U32 R6, R9, 0x4, R6 ;  /* 0x0000000409069825 */ /* 0x002fc800078e0006 */
[----:B---3--:R-:W2:Y:S04]  /*0100*/  @!P0 LDG.E R3, desc[UR6][R4.64] ;  /* 0x0000000604038981 */ /* 0x008ea8000c1e1900 */
[----:B------:R-:W2:Y:S01]  /*0110*/  @!P1 LDG.E R6, desc[UR6][R6.64] ;  /* 0x0000000606069981 */ /* 0x000ea2000c1e1900 */
[----:B------:R-:W-:Y:S01]  /*0120*/  LOP3.LUT P0, RZ, R2, 0x1f, RZ, 0xc0, !PT ;  /* 0x0000001f02ff7812 */ /* 0x000fe2000780c0ff */
[----:B------:R-:W-:Y:S01]  /*0130*/  USHF.R.U32.HI UR4, URZ, 0x5, UR4 ;  /* 0x00000005ff047899 */ /* 0x000fe20008011604 */
[----:B--2---:R-:W-:-:S05]  /*0140*/  @!P1 IMAD.IADD R3, R3, 0x1, R6 ;  /* 0x0000000103039824 */ /* 0x004fca00078e0206 */
[----:B------:R-:W-:-:S06]  /*0150*/  ISETP.GE.U32.AND P1, PT, R2, UR4, PT ;  /* 0x0000000402007c0c */ /* 0x000fcc000bf26070 */
[----:B------:R-:W0:Y:S01]  /*0160*/  @!P0 S2R R6, SR_CgaCtaId ;  /* 0x0000000000068919 */ /* 0x000e220000008800 */
[----:B------:R-:W1:Y:S06]  /*0170*/  SHFL.DOWN PT, R8, R3, 0x10, 0x1f ;  /* 0x0a001f0003087f89 */ /* 0x000e6c00000e0000 */
[----:B------:R-:W2:Y:S01]  /*0180*/  @!P1 S2R R12, SR_CgaCtaId ;  /* 0x00000000000c9919 */ /* 0x000ea20000008800 */
[----:B------:R-:W-:Y:S01]  /*0190*/  @!P1 MOV R5, 0x400 ;  /* 0x0000040000059802 */ /* 0x000fe20000000f00 */
[----:B-1----:R-:W-:Y:S01]  /*01a0*/  IMAD.IADD R8, R8, 0x1, R3 ;  /* 0x0000000108087824 */ /* 0x002fe200078e0203 */
[----:B------:R-:W-:-:S04]  /*01b0*/  @!P0 MOV R3, 0x400 ;  /* 0x0000040000038802 */ /* 0x000fc80000000f00 */
[----:B------:R-:W1:Y:S01]  /*01c0*/  SHFL.DOWN PT, R9, R8, 0x8, 0x1f ;  /* 0x09001f0008097f89 */ /* 0x000e6200000e0000 */
[----:B0-----:R-:W-:-:S04]  /*01d0*/  @!P0 LEA R3, R6, R3, 0x18 ;  /* 0x0000000306038211 */ /* 0x001fc800078ec0ff */
[----:B------:R-:W-:Y:S02]  /*01e0*/  @!P0 LEA.HI R3, R2, R3, RZ, 0x1d ;  /* 0x0000000302038211 */ /* 0x000fe400078fe8ff */
[----:B--2---:R-:W-:-:S05]  /*01f0*/  @!P1 LEA R5, R12, R5, 0x18 ;  /* 0x000000050c059211 */ /* 0x004fca00078ec0ff */
[----:B------:R-:W-:Y:S01]  /*0200*/  @!P1 IMAD R5, R2, 0x4, R5 ;  /* 0x0000000402059824 */ /* 0x000fe200078e0205 */
[----:B-1----:R-:W-:-:S05]  /*0210*/  IADD3 R9, PT, PT, R8, R9, RZ ;  /* 0x0000000908097210 */ /* 0x002fca0007ffe0ff */
[----:B------:R-:W0:Y:S02]  /*0220*/  SHFL.DOWN PT, R10, R9, 0x4, 0x1f ;  /* 0x08801f00090a7f89 */ /* 0x000e2400000e0000 */
[----:B0-----:R-:W-:-:S05]  /*0230*/  IMAD.IADD R10, R9, 0x1, R10 ;  /* 0x00000001090a7824 */ /* 0x001fca00078e020a */
[----:B------:R-:W0:Y:S02]  /*0240*/  SHFL.DOWN PT, R11, R10, 0x2, 0x1f ;  /* 0x08401f000a0b7f89 */ /* 0x000e2400000e0000 */
[----:B0-----:R-:W-:-:S05]  /*0250*/  IMAD.IADD R11, R10, 0x1, R11 ;  /* 0x000000010a0b7824 */ /* 0x001fca00078e020b */
[----:B------:R-:W0:Y:S02]  /*0260*/  SHFL.DOWN PT, R4, R11, 0x1, 0x1f ;  /* 0x08201f000b047f89 */ /* 0x000e2400000e0000 */
[----:B0-----:R-:W-:Y:S01]  /*0270*/  IADD3 R6, PT, PT, R11, R4, RZ ;  /* 0x000000040b067210 */ /* 0x001fe20007ffe0ff */
[----:B------:R-:W-:-:S04]  /*0280*/  IMAD.MOV.U32 R4, RZ, RZ, RZ ;  /* 0x000000ffff047224 */ /* 0x000fc800078e00ff */
[----:B------:R0:W-:Y:S01]  /*0290*/  @!P0 STS [R3], R6 ;  /* 0x0000000603008388 */ /* 0x0001e20000000800 */
[----:B------:R-:W-:Y:S01]  /*02a0*/  BAR.SYNC.DEFER_BLOCKING 0x0 ;  /* 0x0000000000007b1d */ /* 0x000fe20000010000 */
[----:B------:R-:W-:-:S05]  /*02b0*/  ISETP.GT.U32.AND P0, PT, R2, 0x1f, PT ;  /* 0x0000001f0200780c */ /* 0x000fca0003f04070 */
[----:B------:R0:W1:Y:S08]  /*02c0*/  @!P1 LDS R4, [R5] ;  /* 0x0000000005049984 */ /* 0x0000700000000800 */
[----:B0-----:R-:W-:Y:S05]  /*02d0*/  @P0 EXIT ;  /* 0x000000000000094d */ /* 0x001fea0003800000 */
[----:B-1----:R-:W0:Y:S01]  /*02e0*/  SHFL.DOWN PT, R3, R4, 0x10, 0x1f ;  /* 0x0a001f0004037f89 */ /* 0x002e2200000e0000 */
[----:B------:R-:W-:Y:S02]  /*02f0*/  ISETP.NE.AND P0, PT, R2, RZ, PT ;  /* 0x000000ff0200720c */ /* 0x000fe40003f05270 */
[----:B0-----:R-:W-:-:S05]  /*0300*/  IADD3 R3, PT, PT, R3, R4, RZ ;  /* 0x0000000403037210 */ /* 0x001fca0007ffe0ff */
[----:B------:R-:W0:Y:S02]  /*0310*/  SHFL.DOWN PT, R6, R3, 0x8, 0x1f ;  /* 0x09001f0003067f89 */ /* 0x000e2400000e0000 */
[----:B0-----:R-:W-:-:S05]  /*0320*/  IMAD.IADD R6, R3, 0x1, R6 ;  /* 0x0000000103067824 */ /* 0x001fca00078e0206 */
[----:B------:R-:W0:Y:S02]  /*0330*/  SHFL.DOWN PT, R5, R6, 0x4, 0x1f ;  /* 0x08801f0006057f89 */ /* 0x000e2400000e0000 */
[----:B0-----:R-:W-:-:S05]  /*0340*/  IADD3 R5, PT, PT, R6, R5, RZ ;  /* 0x0000000506057210 */ /* 0x001fca0007ffe0ff */
[----:B------:R-:W0:Y:S02]  /*0350*/  SHFL.DOWN PT, R8, R5, 0x2, 0x1f ;  /* 0x08401f0005087f89 */ /* 0x000e2400000e0000 */
[----:B0-----:R-:W-:-:S05]  /*0360*/  IMAD.IADD R8, R5, 0x1, R8 ;  /* 0x0000000105087824 */ /* 0x001fca00078e0208 */
[----:B------:R0:W1:Y:S01]  /*0370*/  SHFL.DOWN PT, R7, R8, 0x1, 0x1f ;  /* 0x08201f0008077f89 */ /* 0x00006200000e0000 */
[----:B------:R-:W-:Y:S05]  /*0380*/  @P0 EXIT ;  /* 0x000000000000094d */ /* 0x000fea0003800000 */
[----:B------:R-:W2:Y:S01]  /*0390*/  LDC.64 R2, c[0x0][0x388] ;  /* 0x0000e200ff027b82 */ /* 0x000ea20000000a00 */
[----:B-1----:R-:W-:Y:S01]  /*03a0*/  IADD3 R7, PT, PT, R8, R7, RZ ;  /* 0x0000000708077210 */ /* 0x002fe20007ffe0ff */
[----:B--2---:R-:W-:-:S05]  /*03b0*/  IMAD.WIDE.U32 R2, R0, 0x4, R2 ;  /* 0x0000000400027825 */ /* 0x004fca00078e0002 */
[----:B------:R-:W-:Y:S01]  /*03c0*/  STG.E desc[UR6][R2.64], R7 ;  /* 0x0000000702007986 */ /* 0x000fe2000c101906 */
[----:B------:R-:W-:Y:S05]  /*03d0*/  EXIT ;  /* 0x000000000000794d */ /* 0x000fea0003800000 */
.L_x_0:
[----:B------:R-:W-:-:S00]  /*03e0*/  BRA `(.L_x_0) ;  /* 0xfffffffc00fc7947 */ /* 0x000fc0000383ffff */
[----:B------:R-:W-:-:S00]  /*03f0*/  NOP ;  /* 0x0000000000007918 */ /* 0x000fc00000000000 */
        /* <DEDUP_REMOVED lines=8> */
.L_x_4:


//--------------------- .text._Z9reduceSumPiS_i   --------------------------
	.section	.text._Z9reduceSumPiS_i,"ax",@progbits
	.align	128
        .global         _Z9reduceSumPiS_i
        .type           _Z9reduceSumPiS_i,@function
        .size           _Z9reduceSumPiS_i,(.L_x_5 - _Z9reduceSumPiS_i)
        .other          _Z9reduceSumPiS_i,@"STO_CUDA_ENTRY STV_DEFAULT"
_Z9reduceSumPiS_i:
.text._Z9reduceSumPiS_i:
[----:B------:R-:W-:Y:S01]  /*0000*/  LDC R1, c[0x0][0x37c] ;  /* 0x0000df00ff017b82 */ /* 0x000fe20000000800 */
[----:B------:R-:W0:Y:S01]  /*0010*/  S2R R11, SR_CTAID.X ;  /* 0x00000000000b7919 */ /* 0x000e220000002500 */
[----:B------:R-:W1:Y:S01]  /*0020*/  LDCU UR4, c[0x0][0x360] ;  /* 0x00006c00ff0477ac */ /* 0x000e620008000800 */
[----:B------:R-:W2:Y:S01]  /*0030*/  S2R R9, SR_TID.X ;  /* 0x0000000000097919 */ /* 0x000ea20000002100 */
[----:B------:R-:W3:Y:S01]  /*0040*/  LDCU UR5, c[0x0][0x390] ;  /* 0x00007200ff0577ac */ /* 0x000ee20008000800 */
[----:B------:R-:W4:Y:S01]  /*0050*/  LDCU.64 UR6, c[0x0][0x358] ;  /* 0x00006b00ff0677ac */ /* 0x000f220008000a00 */
[----:B-1----:R-:W-:Y:S02]  /*0060*/  IMAD.U32 R6, RZ, RZ, UR4 ;  /* 0x00000004ff067e24 */ /* 0x002fe4000f8e00ff */
[----:B0-----:R-:W-:-:S04]  /*0070*/  IMAD R0, R11, UR4, RZ ;  /* 0x000000040b007c24 */ /* 0x001fc8000f8e02ff */
[----:B--2---:R-:W-:Y:S02]  /*0080*/  IMAD R7, R0, 0x2, R9 ;  /* 0x0000000200077824 */ /* 0x004fe400078e0209 */
[----:B------:R-:W-:-:S03]  /*0090*/  IMAD.MOV.U32 R0, RZ, RZ, RZ ;  /* 0x000000ffff007224 */ /* 0x000fc600078e00ff */
[C---:B------:R-:W-:Y:S02]  /*00a0*/  IADD3 R13, PT, PT, R7.reuse, R6, RZ ;  /* 0x00000006070d7210 */ /* 0x040fe40007ffe0ff */
[----:B---3--:R-:W-:Y:S02]  /*00b0*/  ISETP.GE.U32.AND P0, PT, R7, UR5, PT ;  /* 0x0000000507007c0c */ /* 0x008fe4000bf06070 */
[----:B------:R-:W-:-:S11]  /*00c0*/  ISETP.GE.U32.AND P1, PT, R13, UR5, PT ;  /* 0x000000050d007c0c */ /* 0x000fd6000bf26070 */
[----:B------:R-:W0:Y:S08]  /*00d0*/  @!P0 LDC.64 R2, c[0x0][0x380] ;  /* 0x0000e000ff028b82 */ /* 0x000e300000000a00 */
[----:B------:R-:W1:Y:S01]  /*00e0*/  @!P1 LDC.64 R4, c[0x0][0x380] ;  /* 0x0000e000ff049b82 */ /* 0x000e620000000a00 */
[----:B0-----:R-:W-:-:S05]  /*00f0*/  @!P0 IMAD.WIDE.U32 R2, R7, 0x4, R2 ;  /* 0x0000000407028825 */ /* 0x001fca00078e0002 */
[----:B----4-:R-:W2:Y:S01]  /*0100*/  @!P0 LDG.E R0, desc[UR6][R2.64] ;  /* 0x0000000602008981 */ /* 0x010ea2000c1e1900 */
[----:B-1----:R-:W-:-:S06]  /*0110*/  @!P1 IMAD.WIDE.U32 R4, R13, 0x4, R4 ;  /* 0x000000040d049825 */ /* 0x002fcc00078e0004 */
[----:B------:R-:W2:Y:S01]  /*0120*/  @!P1 LDG.E R5, desc[UR6][R4.64] ;  /* 0x0000000604059981 */ /* 0x000ea2000c1e1900 */
[----:B------:R-:W0:Y:S01]  /*0130*/  S2UR UR5, SR_CgaCtaId ;  /* 0x00000000000579c3 */ /* 0x000e220000008800 */
[----:B------:R-:W-:Y:S01]  /*0140*/  UMOV UR4, 0x400 ;  /* 0x0000040000047882 */ /* 0x000fe20000000000 */
[----:B------:R-:W-:Y:S01]  /*0150*/  ISETP.GE.U32.AND P0, PT, R6, 0x2, PT ;  /* 0x000000020600780c */ /* 0x000fe20003f06070 */
[----:B0-----:R-:W-:-:S06]  /*0160*/  ULEA UR4, UR5, UR4, 0x18 ;  /* 0x0000000405047291 */ /* 0x001fcc000f8ec0ff */
[C---:B------:R-:W-:Y:S01]  /*0170*/  LEA R7, R9.reuse, UR4, 0x2 ;  /* 0x0000000409077c11 */ /* 0x040fe2000f8e10ff */
[----:B--2---:R-:W-:Y:S01]  /*0180*/  @!P1 IMAD.IADD R0, R0, 0x1, R5 ;  /* 0x0000000100009824 */ /* 0x004fe200078e0205 */
[----:B------:R-:W-:-:S04]  /*0190*/  ISETP.NE.AND P1, PT, R9, RZ, PT ;  /* 0x000000ff0900720c */ /* 0x000fc80003f25270 */
[----:B------:R0:W-:Y:S01]  /*01a0*/  STS [R7], R0 ;  /* 0x0000000007007388 */ /* 0x0001e20000000800 */
[----:B------:R-:W-:Y:S06]  /*01b0*/  BAR.SYNC.DEFER_BLOCKING 0x0 ;  /* 0x0000000000007b1d */ /* 0x000fec0000010000 */
[----:B------:R-:W-:Y:S05]  /*01c0*/  @!P0 BRA `(.L_x_1) ;  /* 0x00000000002c8947 */ /* 0x000fea0003800000 */
.L_x_2:
[----:B------:R-:W-:-:S04]  /*01d0*/  SHF.R.U32.HI R4, RZ, 0x1, R6 ;  /* 0x00000001ff047819 */ /* 0x000fc80000011606 */
[----:B------:R-:W-:-:S13]  /*01e0*/  ISETP.GE.U32.AND P0, PT, R9, R4, PT ;  /* 0x000000040900720c */ /* 0x000fda0003f06070 */
[----:B0-----:R-:W-:Y:S01]  /*01f0*/  @!P0 LEA R0, R4, R7, 0x2 ;  /* 0x0000000704008211 */ /* 0x001fe200078e10ff */
[----:B------:R-:W-:Y:S05]  /*0200*/  @!P0 LDS R3, [R7] ;  /* 0x0000000007038984 */ /* 0x000fea0000000800 */
[----:B------:R-:W0:Y:S02]  /*0210*/  @!P0 LDS R0, [R0] ;  /* 0x0000000000008984 */ /* 0x000e240000000800 */
[----:B0-----:R-:W-:-:S05]  /*0220*/  @!P0 IMAD.IADD R2, R0, 0x1, R3 ;  /* 0x0000000100028824 */ /* 0x001fca00078e0203 */
[----:B------:R1:W-:Y:S01]  /*0230*/  @!P0 STS [R7], R2 ;  /* 0x0000000207008388 */ /* 0x0003e20000000800 */
[----:B------:R-:W-:Y:S01]  /*0240*/  BAR.SYNC.DEFER_BLOCKING 0x0 ;  /* 0x0000000000007b1d */ /* 0x000fe20000010000 */
[----:B------:R-:W-:Y:S02]  /*0250*/  ISETP.GT.U32.AND P0, PT, R6, 0x3, PT ;  /* 0x000000030600780c */ /* 0x000fe40003f04070 */
[----:B------:R-:W-:-:S11]  /*0260*/  MOV R6, R4 ;  /* 0x0000000400067202 */ /* 0x000fd60000000f00 */
[----:B-1----:R-:W-:Y:S05]  /*0270*/  @P0 BRA `(.L_x_2) ;  /* 0xfffffffc00d40947 */ /* 0x002fea000383ffff */
.L_x_1:
[----:B------:R-:W-:Y:S05]  /*0280*/  @P1 EXIT ;  /* 0x000000000000194d */ /* 0x000fea0003800000 */
[----:B------:R-:W1:Y:S01]  /*0290*/  S2UR UR5, SR_CgaCtaId ;  /* 0x00000000000579c3 */ /* 0x000e620000008800 */
[----:B------:R-:W-:-:S07]  /*02a0*/  UMOV UR4, 0x400 ;  /* 0x0000040000047882 */ /* 0x000fce0000000000 */
[----:B------:R-:W2:Y:S01]  /*02b0*/  LDC.64 R2, c[0x0][0x388] ;  /* 0x0000e200ff027b82 */ /* 0x000ea20000000a00 */
[----:B-1----:R-:W-:Y:S01]  /*02c0*/  ULEA UR4, UR5, UR4, 0x18 ;  /* 0x0000000405047291 */ /* 0x002fe2000f8ec0ff */
[----:B--2---:R-:W-:-:S08]  /*02d0*/  IMAD.WIDE.U32 R2, R11, 0x4, R2 ;  /* 0x000000040b027825 */ /* 0x004fd000078e0002 */
[----:B------:R-:W1:Y:S04]  /*02e0*/  LDS R5, [UR4] ;  /* 0x00000004ff057984 */ /* 0x000e680008000800 */
[----:B-1----:R-:W-:Y:S01]  /*02f0*/  STG.E desc[UR6][R2.64], R5 ;  /* 0x0000000502007986 */ /* 0x002fe2000c101906 */
[----:B------:R-:W-:Y:S05]  /*0300*/  EXIT ;  /* 0x000000000000794d */ /* 0x000fea0003800000 */
.L_x_3:
        /* <DEDUP_REMOVED lines=15> */
.L_x_5:


//--------------------- .nv.shared._Z18reduceSumOptimizedPiS_i --------------------------
	.section	.nv.shared._Z18reduceSumOptimizedPiS_i,"aw",@nobits
	.sectionflags	@""
	.align	16
.nv.shared._Z18reduceSumOptimizedPiS_i:
	.zero		1152


//--------------------- .nv.shared.reserved.0     --------------------------
	.section	.nv.shared.reserved.0,"aw",@nobits
	.weak		__nv_reservedSMEM_offset_0_alias
	.size		__nv_reservedSMEM_offset_0_alias, 0, 64
	.other		__nv_reservedSMEM_offset_0_alias,@"STO_CUDA_RESERVED_SHARED STV_DEFAULT"
__nv_reservedSMEM_offset_0_alias:
	.zero		0
	.zero		64


//--------------------- .nv.shared._Z9reduceSumPiS_i --------------------------
	.section	.nv.shared._Z9reduceSumPiS_i,"aw",@nobits
	.sectionflags	@""
	.align	16
	.zero		1024


//--------------------- .nv.constant0._Z18reduceSumOptimizedPiS_i --------------------------
	.section	.nv.constant0._Z18reduceSumOptimizedPiS_i,"a",@progbits
	.sectionflags	@""
	.align	4
.nv.constant0._Z18reduceSumOptimizedPiS_i:
	.zero		916


//--------------------- .nv.constant0._Z9reduceSumPiS_i --------------------------
	.section	.nv.constant0._Z9reduceSumPiS_i,"a",@progbits
	.sectionflags	@""
	.align	4
.nv.constant0._Z9reduceSumPiS_i:
	.zero		916


//--------------------- SYMBOLS --------------------------

	.type		.nv.reservedSmem.offset0,@object
	.size		.nv.reservedSmem.offset0,0x4
	.type		.nv.reservedSmem.cap,@object
	.size		.nv.reservedSmem.cap,0x4
